//
// Generated by NVIDIA NVVM Compiler
//
// Compiler Build ID: CL-36424714
// Cuda compilation tools, release 13.0, V13.0.88
// Based on NVVM 20.0.0
//

.version 9.0
.target sm_100
.address_size 64

	// .globl	_Z10fft_sharedILi2ELi1024EEvP6float2
.extern .shared .align 16 .b8 sharedData[];

.visible .entry _Z10fft_sharedILi2ELi1024EEvP6float2(
	.param .u64 .ptr .align 1 _Z10fft_sharedILi2ELi1024EEvP6float2_param_0
)
{
	.reg .pred 	%p<2>;
	.reg .b32 	%r<24>;
	.reg .b32 	%f<74>;
	.reg .b64 	%rd<5>;

	ld.param.u64 	%rd2, [_Z10fft_sharedILi2ELi1024EEvP6float2_param_0];
	cvta.to.global.u64 	%rd3, %rd2;
	mov.u32 	%r1, %tid.x;
	mov.u32 	%r5, %ctaid.x;
	shl.b32 	%r6, %r5, 10;
	or.b32  	%r7, %r6, %r1;
	mul.wide.u32 	%rd4, %r7, 8;
	add.s64 	%rd1, %rd3, %rd4;
	ld.global.v2.f32 	{%f73, %f72}, [%rd1];
	ld.global.v2.f32 	{%f71, %f70}, [%rd1+4096];
	mov.f32 	%f21, 0f80000000;
	mul.rn.f32 	%f22, %f21, %f21;
	add.f32 	%f23, %f22, 0f00000000;
	fma.rn.f32 	%f24, %f22, 0f37CBAC00, 0fBAB607ED;
	fma.rn.f32 	%f25, %f24, %f22, 0f3D2AAABB;
	fma.rn.f32 	%f26, %f25, %f22, 0fBEFFFFFF;
	fma.rn.f32 	%f5, %f26, %f23, 0f3F800000;
	fma.rn.f32 	%f27, %f22, 0f80000000, 0f00000000;
	fma.rn.f32 	%f28, %f22, 0fB94D4153, 0f3C0885E4;
	fma.rn.f32 	%f29, %f28, %f22, 0fBE2AAAA8;
	mul.f32 	%f6, %f29, %f27;
	mov.f32 	%f30, 0fB3BBBD2E;
	mul.rn.f32 	%f31, %f30, %f30;
	add.f32 	%f32, %f31, 0f00000000;
	fma.rn.f32 	%f33, %f31, 0f37CBAC00, 0fBAB607ED;
	fma.rn.f32 	%f34, %f33, %f31, 0f3D2AAABB;
	fma.rn.f32 	%f35, %f34, %f31, 0fBEFFFFFF;
	fma.rn.f32 	%f36, %f35, %f32, 0f3F800000;
	mov.f32 	%f37, 0f00000000;
	sub.f32 	%f7, %f37, %f36;
	fma.rn.f32 	%f38, %f31, 0fB3BBBD2E, 0f00000000;
	fma.rn.f32 	%f39, %f31, 0fB94D4153, 0f3C0885E4;
	fma.rn.f32 	%f40, %f39, %f31, 0fBE2AAAA8;
	fma.rn.f32 	%f41, %f40, %f38, 0fB3BBBD2E;
	sub.f32 	%f8, %f37, %f41;
	mov.b32 	%r23, 1;
	mov.u32 	%r21, sharedData;
$L__BB0_1:
	mul.f32 	%f42, %f5, %f73;
	mul.f32 	%f43, %f72, %f6;
	sub.f32 	%f44, %f42, %f43;
	add.f32 	%f45, %f44, 0f00000000;
	mul.f32 	%f46, %f73, %f6;
	fma.rn.f32 	%f47, %f5, %f72, %f46;
	add.f32 	%f48, %f47, 0f00000000;
	mul.f32 	%f49, %f5, %f71;
	mul.f32 	%f50, %f70, %f6;
	sub.f32 	%f51, %f49, %f50;
	add.f32 	%f52, %f45, %f51;
	mul.f32 	%f53, %f71, %f6;
	fma.rn.f32 	%f54, %f5, %f70, %f53;
	add.f32 	%f55, %f48, %f54;
	mul.f32 	%f56, %f5, %f52;
	mul.f32 	%f57, %f55, %f6;
	sub.f32 	%f58, %f56, %f57;
	add.f32 	%f59, %f58, 0f00000000;
	mul.f32 	%f60, %f52, %f6;
	fma.rn.f32 	%f61, %f5, %f55, %f60;
	add.f32 	%f62, %f61, 0f00000000;
	mul.f32 	%f63, %f7, %f71;
	mul.f32 	%f64, %f70, %f8;
	sub.f32 	%f65, %f63, %f64;
	add.f32 	%f66, %f59, %f65;
	mul.f32 	%f67, %f71, %f8;
	fma.rn.f32 	%f68, %f7, %f70, %f67;
	add.f32 	%f69, %f62, %f68;
	shl.b32 	%r3, %r23, 1;
	add.s32 	%r8, %r3, -1;
	not.b32 	%r9, %r3;
	and.b32  	%r10, %r9, %r8;
	popc.b32 	%r11, %r10;
	sub.s32 	%r12, 10, %r11;
	shr.u32 	%r13, %r1, %r12;
	mov.b32 	%r14, 1024;
	shr.u32 	%r15, %r14, %r11;
	add.s32 	%r16, %r15, -1;
	and.b32  	%r17, %r16, %r1;
	shl.b32 	%r18, %r13, 9;
	add.s32 	%r19, %r18, %r17;
	shl.b32 	%r20, %r19, 3;
	add.s32 	%r22, %r21, %r20;
	st.shared.v2.f32 	[%r22], {%f52, %f55};
	st.shared.v2.f32 	[%r22+4096], {%f66, %f69};
	bar.sync 	0;
	ld.shared.v2.f32 	{%f73, %f72}, [%r22];
	ld.shared.v2.f32 	{%f71, %f70}, [%r22+4096];
	bar.sync 	0;
	setp.lt.u32 	%p1, %r23, 512;
	mov.u32 	%r23, %r3;
	@%p1 bra 	$L__BB0_1;
	st.global.v2.f32 	[%rd1], {%f73, %f72};
	st.global.v2.f32 	[%rd1+4096], {%f71, %f70};
	ret;

}


// ===== COMPILED SASS (sm_100) =====

	.target	sm_100

	.elftype	@"ET_EXEC"


//--------------------- .note.nv.tkinfo           --------------------------
	.section	.note.nv.tkinfo,"",@"SHT_NOTE"
	.sectionflags	@"SHF_NOTE_NV_TKINFO"
	.tkinfo
        /*0018*/ 	.word	0x00000002
        /*0030*/ 	.string	""
        /*0030*/ 	.string	"ptxas"
        /*0030*/ 	.string	"Cuda compilation tools, release 13.0, V13.0.88"
        /*0030*/ 	.string	"Build cuda_13.0.r13.0/compiler.36424714_0"
        /*0030*/ 	.string	"-arch sm_100 -m 64 "



//--------------------- .note.nv.cuinfo           --------------------------
	.section	.note.nv.cuinfo,"",@"SHT_NOTE"
	.sectionflags	@"SHF_NOTE_NV_CUINFO"
        /*0018*/ 	.short	0x0002
        /*001a*/ 	.short	0x0064
        /*001c*/ 	.short	0x0082
	.zero		2


//--------------------- .nv.info                  --------------------------
	.section	.nv.info,"",@"SHT_CUDA_INFO"
	.align	4


	//----- nvinfo : EIATTR_REGCOUNT
	.align		4
        /*0000*/ 	.byte	0x04, 0x2f
        /*0002*/ 	.short	(.L_1 - .L_0)
	.align		4
.L_0:
        /*0004*/ 	.word	index@(_Z10fft_sharedILi2ELi1024EEvP6float2)
        /*0008*/ 	.word	0x00000014


	//----- nvinfo : EIATTR_FRAME_SIZE
	.align		4
.L_1:
        /*000c*/ 	.byte	0x04, 0x11
        /*000e*/ 	.short	(.L_3 - .L_2)
	.align		4
.L_2:
        /*0010*/ 	.word	index@(_Z10fft_sharedILi2ELi1024EEvP6float2)
        /*0014*/ 	.word	0x00000000


	//----- nvinfo : EIATTR_MIN_STACK_SIZE
	.align		4
.L_3:
        /*0018*/ 	.byte	0x04, 0x12
        /*001a*/ 	.short	(.L_5 - .L_4)
	.align		4
.L_4:
        /*001c*/ 	.word	index@(_Z10fft_sharedILi2ELi1024EEvP6float2)
        /*0020*/ 	.word	0x00000000
.L_5:


//--------------------- .nv.compat                --------------------------
	.section	.nv.compat,"",@"SHT_CUDA_COMPAT_INFO"
	.align	4
        /*0000*/ 	.byte	0x02, 0x09, 0x00, 0x00, 0x02, 0x02, 0x01, 0x00, 0x02, 0x05, 0x05, 0x00, 0x03, 0x07, 0x01, 0x01
        /*0010*/ 	.byte	0x02, 0x03, 0x00, 0x00, 0x02, 0x06, 0x01, 0x00, 0x04, 0x0b, 0x08, 0x00, 0x09, 0x00, 0x00, 0x00
        /*0020*/ 	.byte	0x00, 0x00, 0x00, 0x00


//--------------------- .nv.info._Z10fft_sharedILi2ELi1024EEvP6float2 --------------------------
	.section	.nv.info._Z10fft_sharedILi2ELi1024EEvP6float2,"",@"SHT_CUDA_INFO"
	.sectionflags	@""
	.align	4


	//----- nvinfo : EIATTR_CUDA_API_VERSION
	.align		4
        /*0000*/ 	.byte	0x04, 0x37
        /*0002*/ 	.short	(.L_7 - .L_6)
.L_6:
        /*0004*/ 	.word	0x00000082


	//----- nvinfo : EIATTR_KPARAM_INFO
	.align		4
.L_7:
        /*0008*/ 	.byte	0x04, 0x17
        /*000a*/ 	.short	(.L_9 - .L_8)
.L_8:
        /*000c*/ 	.word	0x00000000
        /*0010*/ 	.short	0x0000
        /*0012*/ 	.short	0x0000
        /*0014*/ 	.byte	0x00, 0xf5, 0x21, 0x00


	//----- nvinfo : EIATTR_SPARSE_MMA_MASK
	.align		4
.L_9:
        /*0018*/ 	.byte	0x03, 0x50
        /*001a*/ 	.short	0x0000


	//----- nvinfo : EIATTR_MAXREG_COUNT
	.align		4
        /*001c*/ 	.byte	0x03, 0x1b
        /*001e*/ 	.short	0x00ff


	//----- nvinfo : EIATTR_NUM_BARRIERS
	.align		4
        /*0020*/ 	.byte	0x02, 0x4c
        /*0022*/ 	.byte	0x01
	.zero		1


	//----- nvinfo : EIATTR_MERCURY_ISA_VERSION
	.align		4
        /*0024*/ 	.byte	0x03, 0x5f
        /*0026*/ 	.short	0x0101


	//----- nvinfo : EIATTR_VRC_CTA_INIT_COUNT
	.align		4
        /*0028*/ 	.byte	0x02, 0x4a
	.zero		1
	.zero		1


	//----- nvinfo : EIATTR_EXIT_INSTR_OFFSETS
	.align		4
        /*002c*/ 	.byte	0x04, 0x1c
        /*002e*/ 	.short	(.L_11 - .L_10)


	//   ....[0]....
.L_10:
        /*0030*/ 	.word	0x00000520


	//----- nvinfo : EIATTR_CBANK_PARAM_SIZE
	.align		4
.L_11:
        /*0034*/ 	.byte	0x03, 0x19
        /*0036*/ 	.short	0x0008


	//----- nvinfo : EIATTR_PARAM_CBANK
	.align		4
        /*0038*/ 	.byte	0x04, 0x0a
        /*003a*/ 	.short	(.L_13 - .L_12)
	.align		4
.L_12:
        /*003c*/ 	.word	index@(.nv.constant0._Z10fft_sharedILi2ELi1024EEvP6float2)
        /*0040*/ 	.short	0x0380
        /*0042*/ 	.short	0x0008


	//----- nvinfo : EIATTR_SW_WAR
	.align		4
.L_13:
        /*0044*/ 	.byte	0x04, 0x36
        /*0046*/ 	.short	(.L_15 - .L_14)
.L_14:
        /*0048*/ 	.word	0x00000008
.L_15:


//--------------------- .nv.callgraph             --------------------------
	.section	.nv.callgraph,"",@"SHT_CUDA_CALLGRAPH"
	.align	4
	.sectionentsize	8
	.align		4
        /*0000*/ 	.word	0x00000000
	.align		4
        /*0004*/ 	.word	0xffffffff
	.align		4
        /*0008*/ 	.word	0x00000000
	.align		4
        /*000c*/ 	.word	0xfffffffe
	.align		4
        /*0010*/ 	.word	0x00000000
	.align		4
        /*0014*/ 	.word	0xfffffffd
	.align		4
        /*0018*/ 	.word	0x00000000
	.align		4
        /*001c*/ 	.word	0xfffffffc


//--------------------- .text._Z10fft_sharedILi2ELi1024EEvP6float2 --------------------------
	.section	.text._Z10fft_sharedILi2ELi1024EEvP6float2,"ax",@progbits
	.align	128
        .global         _Z10fft_sharedILi2ELi1024EEvP6float2
        .type           _Z10fft_sharedILi2ELi1024EEvP6float2,@function
        .size           _Z10fft_sharedILi2ELi1024EEvP6float2,(.L_x_2 - _Z10fft_sharedILi2ELi1024EEvP6float2)
        .other          _Z10fft_sharedILi2ELi1024EEvP6float2,@"STO_CUDA_ENTRY STV_DEFAULT"
_Z10fft_sharedILi2ELi1024EEvP6float2:
.text._Z10fft_sharedILi2ELi1024EEvP6float2:
[----:B------:R-:W-:Y:S01]  /*0000*/  LDC R1, c[0x0][0x37c] ;  /* 0x0000df00ff017b82 */ /* 0x000fe20000000800 */
[----:B------:R-:W0:Y:S07]  /*0010*/  S2R R13, SR_TID.X ;  /* 0x00000000000d7919 */ /* 0x000e2e0000002100 */
[----:B------:R-:W1:Y:S01]  /*0020*/  S2UR UR4, SR_CTAID.X ;  /* 0x00000000000479c3 */ /* 0x000e620000002500 */
[----:B------:R-:W2:Y:S07]  /*0030*/  LDCU.64 UR10, c[0x0][0x358] ;  /* 0x00006b00ff0a77ac */ /* 0x000eae0008000a00 */
[----:B------:R-:W3:Y:S01]  /*0040*/  LDC.64 R2, c[0x0][0x380] ;  /* 0x0000e000ff027b82 */ /* 0x000ee20000000a00 */
[----:B-1----:R-:W-:-:S06]  /*0050*/  USHF.L.U32 UR4, UR4, 0xa, URZ ;  /* 0x0000000a04047899 */ /* 0x002fcc00080006ff */
[----:B0-----:R-:W-:-:S05]  /*0060*/  LOP3.LUT R5, R13, UR4, RZ, 0xfc, !PT ;  /* 0x000000040d057c12 */ /* 0x001fca000f8efcff */
[----:B---3--:R-:W-:-:S05]  /*0070*/  IMAD.WIDE.U32 R2, R5, 0x8, R2 ;  /* 0x0000000805027825 */ /* 0x008fca00078e0002 */
[----:B--2---:R0:W5:Y:S04]  /*0080*/  LDG.E.64 R6, desc[UR10][R2.64] ;  /* 0x0000000a02067981 */ /* 0x004168000c1e1b00 */
[----:B------:R0:W5:Y:S01]  /*0090*/  LDG.E.64 R4, desc[UR10][R2.64+0x1000] ;  /* 0x0010000a02047981 */ /* 0x000162000c1e1b00 */
[----:B------:R-:W-:Y:S01]  /*00a0*/  HFMA2 R17, -RZ, RZ, 0.66259765625, 2.662109375 ;  /* 0x394d4153ff117431 */ /* 0x000fe200000001ff */
[----:B------:R-:W-:Y:S01]  /*00b0*/  MOV R0, 0x2809aded ;  /* 0x2809aded00007802 */ /* 0x000fe20000000f00 */
[----:B------:R-:W-:Y:S01]  /*00c0*/  HFMA2 R15, -RZ, RZ, 0.487060546875, -0.0625 ;  /* 0x37cbac00ff0f7431 */ /* 0x000fe200000001ff */
[----:B------:R-:W1:Y:S01]  /*00d0*/  S2UR UR5, SR_CgaCtaId ;  /* 0x00000000000579c3 */ /* 0x000e620000008800 */
[----:B------:R-:W-:Y:S02]  /*00e0*/  UMOV UR4, 0x400 ;  /* 0x0000040000047882 */ /* 0x000fe40000000000 */
[----:B------:R-:W-:Y:S01]  /*00f0*/  FFMA R8, R0, -8.7422776573475857731e-08, RZ ;  /* 0xb3bbbd2e00087823 */ /* 0x000fe200000000ff */
[----:B------:R-:W-:Y:S01]  /*0100*/  FFMA R9, -R17, R0, 0.0083327032625675201416 ;  /* 0x3c0885e411097423 */ /* 0x000fe20000000100 */
[----:B------:R-:W-:-:S03]  /*0110*/  FFMA R10, RZ, -R17, 0.0083327032625675201416 ;  /* 0x3c0885e4ff0a7423 */ /* 0x000fc60000000811 */
[-C--:B------:R-:W-:Y:S01]  /*0120*/  FFMA R11, R9, R0.reuse, -0.16666662693023681641 ;  /* 0xbe2aaaa8090b7423 */ /* 0x080fe20000000000 */
[----:B------:R-:W-:Y:S01]  /*0130*/  FFMA R9, R15, R0, -0.0013887860113754868507 ;  /* 0xbab607ed0f097423 */ /* 0x000fe20000000000 */
[----:B------:R-:W-:Y:S02]  /*0140*/  FFMA R10, RZ, R10, -0.16666662693023681641 ;  /* 0xbe2aaaa8ff0a7423 */ /* 0x000fe4000000000a */
[----:B------:R-:W-:Y:S01]  /*0150*/  FFMA R12, R8, R11, -8.7422776573475857731e-08 ;  /* 0xb3bbbd2e080c7423 */ /* 0x000fe2000000000b */
[----:B------:R-:W-:Y:S01]  /*0160*/  FFMA R8, RZ, R15, -0.0013887860113754868507 ;  /* 0xbab607edff087423 */ /* 0x000fe2000000000f */
[----:B------:R-:W-:Y:S01]  /*0170*/  FFMA R11, R9, R0, 0.041666727513074874878 ;  /* 0x3d2aaabb090b7423 */ /* 0x000fe20000000000 */
[----:B------:R-:W-:Y:S02]  /*0180*/  FFMA R9, -RZ, RZ, RZ ;  /* 0x000000ffff097223 */ /* 0x000fe400000001ff */
[----:B------:R-:W-:Y:S01]  /*0190*/  FFMA R8, RZ, R8, 0.041666727513074874878 ;  /* 0x3d2aaabbff087423 */ /* 0x000fe20000000008 */
[----:B------:R-:W-:-:S03]  /*01a0*/  FFMA R11, R11, R0, -0.4999999701976776123 ;  /* 0xbeffffff0b0b7423 */ /* 0x000fc60000000000 */
[----:B------:R-:W-:Y:S01]  /*01b0*/  FFMA R8, RZ, R8, -0.4999999701976776123 ;  /* 0xbeffffffff087423 */ /* 0x000fe20000000008 */
[----:B------:R-:W-:Y:S01]  /*01c0*/  FFMA R11, R11, R0, 1 ;  /* 0x3f8000000b0b7423 */ /* 0x000fe20000000000 */
[----:B------:R-:W-:Y:S01]  /*01d0*/  FMUL R0, R9, R10 ;  /* 0x0000000a09007220 */ /* 0x000fe20000400000 */
[----:B------:R-:W-:Y:S01]  /*01e0*/  FADD R9, RZ, -R12 ;  /* 0x8000000cff097221 */ /* 0x000fe20000000000 */
[----:B------:R-:W-:Y:S01]  /*01f0*/  FFMA R8, RZ, R8, 1 ;  /* 0x3f800000ff087423 */ /* 0x000fe20000000008 */
[----:B------:R-:W-:Y:S01]  /*0200*/  FADD R12, RZ, -R11 ;  /* 0x8000000bff0c7221 */ /* 0x000fe20000000000 */
[----:B-1----:R-:W-:-:S03]  /*0210*/  ULEA UR4, UR5, UR4, 0x18 ;  /* 0x0000000405047291 */ /* 0x002fc6000f8ec0ff */
[----:B0-----:R-:W-:-:S09]  /*0220*/  UMOV UR5, 0x1 ;  /* 0x0000000100057882 */ /* 0x001fd20000000000 */
.L_x_0:
[----:B------:R-:W-:Y:S01]  /*0230*/  USHF.L.U32 UR6, UR5, 0x1, URZ ;  /* 0x0000000105067899 */ /* 0x000fe200080006ff */
[CC--:B01---5:R-:W-:Y:S01]  /*0240*/  FMUL R15, R0.reuse, R6.reuse ;  /* 0x00000006000f7220 */ /* 0x0e3fe20000400000 */
[-C--:B------:R-:W-:Y:S01]  /*0250*/  FMUL R11, R0, R7.reuse ;  /* 0x00000007000b7220 */ /* 0x080fe20000400000 */
[----:B------:R-:W-:Y:S01]  /*0260*/  UMOV UR8, 0x400 ;  /* 0x0000040000087882 */ /* 0x000fe20000000000 */
[----:B------:R-:W-:Y:S01]  /*0270*/  UIADD3 UR7, UPT, UPT, UR6, -0x1, URZ ;  /* 0xffffffff06077890 */ /* 0x000fe2000fffe0ff */
[C---:B------:R-:W-:Y:S01]  /*0280*/  FFMA R15, R8.reuse, R7, R15 ;  /* 0x00000007080f7223 */ /* 0x040fe2000000000f */
[----:B------:R-:W-:Y:S01]  /*0290*/  FFMA R11, R8, R6, -R11 ;  /* 0x00000006080b7223 */ /* 0x000fe2000000080b */
[CC--:B--2---:R-:W-:Y:S01]  /*02a0*/  FMUL R7, R0.reuse, R5.reuse ;  /* 0x0000000500077220 */ /* 0x0c4fe20000400000 */
[----:B------:R-:W-:Y:S01]  /*02b0*/  ULOP3.LUT UR7, UR6, UR7, URZ, 0xc, !UPT ;  /* 0x0000000706077292 */ /* 0x000fe2000f8e0cff */
[-C--:B------:R-:W-:Y:S01]  /*02c0*/  FMUL R6, R0, R4.reuse ;  /* 0x0000000400067220 */ /* 0x080fe20000400000 */
[----:B------:R-:W-:Y:S01]  /*02d0*/  FADD R10, RZ, R11 ;  /* 0x0000000bff0a7221 */ /* 0x000fe20000000000 */
[CC--:B------:R-:W-:Y:S01]  /*02e0*/  FFMA R7, R8.reuse, R4.reuse, -R7 ;  /* 0x0000000408077223 */ /* 0x0c0fe20000000807 */
[----:B------:R-:W-:Y:S01]  /*02f0*/  UPOPC UR7, UR7 ;  /* 0x00000007000772bf */ /* 0x000fe20008000000 */
[-C--:B------:R-:W-:Y:S01]  /*0300*/  FFMA R6, R8, R5.reuse, R6 ;  /* 0x0000000508067223 */ /* 0x080fe20000000006 */
[----:B------:R-:W-:Y:S01]  /*0310*/  FADD R11, RZ, R15 ;  /* 0x0000000fff0b7221 */ /* 0x000fe20000000000 */
[----:B------:R-:W-:Y:S01]  /*0320*/  FMUL R15, R9, R4 ;  /* 0x00000004090f7220 */ /* 0x000fe20000400000 */
[----:B------:R-:W-:Y:S01]  /*0330*/  USHF.R.U32.HI UR8, URZ, UR7, UR8 ;  /* 0x00000007ff087299 */ /* 0x000fe20008011608 */
[----:B------:R-:W-:Y:S01]  /*0340*/  FADD R10, R10, R7 ;  /* 0x000000070a0a7221 */ /* 0x000fe20000000000 */
[----:B------:R-:W-:Y:S01]  /*0350*/  FADD R11, R11, R6 ;  /* 0x000000060b0b7221 */ /* 0x000fe20000000000 */
[----:B------:R-:W-:Y:S01]  /*0360*/  UIADD3 UR7, UPT, UPT, -UR7, 0xa, URZ ;  /* 0x0000000a07077890 */ /* 0x000fe2000fffe1ff */
[-C--:B------:R-:W-:Y:S01]  /*0370*/  FFMA R6, R12, R5.reuse, R15 ;  /* 0x000000050c067223 */ /* 0x080fe2000000000f */
[----:B------:R-:W-:Y:S01]  /*0380*/  UIADD3 UR8, UPT, UPT, UR8, -0x1, URZ ;  /* 0xffffffff08087890 */ /* 0x000fe2000fffe0ff */
[----:B------:R-:W-:Y:S01]  /*0390*/  FMUL R15, R9, R5 ;  /* 0x00000005090f7220 */ /* 0x000fe20000400000 */
[C---:B------:R-:W-:Y:S01]  /*03a0*/  FMUL R7, R0.reuse, R10 ;  /* 0x0000000a00077220 */ /* 0x040fe20000400000 */
[-C--:B------:R-:W-:Y:S01]  /*03b0*/  FMUL R5, R0, R11.reuse ;  /* 0x0000000b00057220 */ /* 0x080fe20000400000 */
[----:B------:R-:W-:Y:S01]  /*03c0*/  SHF.R.U32.HI R14, RZ, UR7, R13 ;  /* 0x00000007ff0e7c19 */ /* 0x000fe2000801160d */
[----:B------:R-:W-:Y:S01]  /*03d0*/  FFMA R4, R12, R4, -R15 ;  /* 0x000000040c047223 */ /* 0x000fe2000000080f */
[----:B------:R-:W-:Y:S01]  /*03e0*/  LOP3.LUT R17, R13, UR8, RZ, 0xc0, !PT ;  /* 0x000000080d117c12 */ /* 0x000fe2000f8ec0ff */
[C---:B------:R-:W-:Y:S01]  /*03f0*/  FFMA R7, R8.reuse, R11, R7 ;  /* 0x0000000b08077223 */ /* 0x040fe20000000007 */
[----:B------:R-:W-:Y:S01]  /*0400*/  FFMA R5, R8, R10, -R5 ;  /* 0x0000000a08057223 */ /* 0x000fe20000000805 */
[----:B------:R-:W-:Y:S01]  /*0410*/  UISETP.GE.U32.AND UP0, UPT, UR5, 0x200, UPT ;  /* 0x000002000500788c */ /* 0x000fe2000bf06070 */
[----:B------:R-:W-:Y:S01]  /*0420*/  LEA R14, R14, R17, 0x9 ;  /* 0x000000110e0e7211 */ /* 0x000fe200078e48ff */
[----:B------:R-:W-:Y:S01]  /*0430*/  FADD R7, RZ, R7 ;  /* 0x00000007ff077221 */ /* 0x000fe20000000000 */
[----:B------:R-:W-:Y:S01]  /*0440*/  FADD R5, RZ, R5 ;  /* 0x00000005ff057221 */ /* 0x000fe20000000000 */
[----:B------:R-:W-:Y:S01]  /*0450*/  UMOV UR5, UR6 ;  /* 0x0000000600057c82 */ /* 0x000fe20008000000 */
[----:B------:R-:W-:Y:S01]  /*0460*/  LEA R16, R14, UR4, 0x3 ;  /* 0x000000040e107c11 */ /* 0x000fe2000f8e18ff */
[----:B------:R-:W-:Y:S01]  /*0470*/  FADD R15, R7, R6 ;  /* 0x00000006070f7221 */ /* 0x000fe20000000000 */
[----:B------:R-:W-:-:S03]  /*0480*/  FADD R14, R5, R4 ;  /* 0x00000004050e7221 */ /* 0x000fc60000000000 */
[----:B------:R0:W-:Y:S04]  /*0490*/  STS.64 [R16], R10 ;  /* 0x0000000a10007388 */ /* 0x0001e80000000a00 */
[----:B------:R0:W-:Y:S01]  /*04a0*/  STS.64 [R16+0x1000], R14 ;  /* 0x0010000e10007388 */ /* 0x0001e20000000a00 */
[----:B------:R-:W-:Y:S06]  /*04b0*/  BAR.SYNC.DEFER_BLOCKING 0x0 ;  /* 0x0000000000007b1d */ /* 0x000fec0000010000 */
[----:B------:R0:W1:Y:S04]  /*04c0*/  LDS.64 R6, [R16] ;  /* 0x0000000010067984 */ /* 0x0000680000000a00 */
[----:B------:R0:W2:Y:S01]  /*04d0*/  LDS.64 R4, [R16+0x1000] ;  /* 0x0010000010047984 */ /* 0x0000a20000000a00 */
[----:B------:R-:W-:Y:S06]  /*04e0*/  BAR.SYNC.DEFER_BLOCKING 0x0 ;  /* 0x0000000000007b1d */ /* 0x000fec0000010000 */
[----:B------:R-:W-:Y:S05]  /*04f0*/  BRA.U !UP0, `(.L_x_0) ;  /* 0xfffffffd084c7547 */ /* 0x000fea000b83ffff */
[----:B-1----:R-:W-:Y:S04]  /*0500*/  STG.E.64 desc[UR10][R2.64], R6 ;  /* 0x0000000602007986 */ /* 0x002fe8000c101b0a */
[----:B--2---:R-:W-:Y:S01]  /*0510*/  STG.E.64 desc[UR10][R2.64+0x1000], R4 ;  /* 0x0010000402007986 */ /* 0x004fe2000c101b0a */
[----:B------:R-:W-:Y:S05]  /*0520*/  EXIT ;  /* 0x000000000000794d */ /* 0x000fea0003800000 */
.L_x_1:
[----:B------:R-:W-:-:S00]  /*0530*/  BRA `(.L_x_1) ;  /* 0xfffffffc00fc7947 */ /* 0x000fc0000383ffff */
[----:B------:R-:W-:-:S00]  /*0540*/  NOP ;  /* 0x0000000000007918 */ /* 0x000fc00000000000 */
        /* <DEDUP_REMOVED lines=11> */
.L_x_2:


//--------------------- .nv.shared._Z10fft_sharedILi2ELi1024EEvP6float2 --------------------------
	.section	.nv.shared._Z10fft_sharedILi2ELi1024EEvP6float2,"aw",@nobits
	.sectionflags	@""
	.align	16
	.zero		1024


//--------------------- .nv.shared.reserved.0     --------------------------
	.section	.nv.shared.reserved.0,"aw",@nobits
	.weak		__nv_reservedSMEM_offset_0_alias
	.size		__nv_reservedSMEM_offset_0_alias, 0, 64
	.other		__nv_reservedSMEM_offset_0_alias,@"STO_CUDA_RESERVED_SHARED STV_DEFAULT"
__nv_reservedSMEM_offset_0_alias:
	.zero		0
	.zero		64


//--------------------- .nv.constant0._Z10fft_sharedILi2ELi1024EEvP6float2 --------------------------
	.section	.nv.constant0._Z10fft_sharedILi2ELi1024EEvP6float2,"a",@progbits
	.sectionflags	@""
	.align	4
.nv.constant0._Z10fft_sharedILi2ELi1024EEvP6float2:
	.zero		904


//--------------------- SYMBOLS --------------------------

	.type		.nv.reservedSmem.offset0,@object
	.size		.nv.reservedSmem.offset0,0x4
	.type		.nv.reservedSmem.cap,@object
	.size		.nv.reservedSmem.cap,0x4
